	.headerflags	@"EF_CUDA_TEXMODE_UNIFIED EF_CUDA_64BIT_ADDRESS EF_CUDA_ACCELERATORS EF_CUDA_SM90 EF_CUDA_VIRTUAL_SM(EF_CUDA_SM90)"
	.elftype	@"ET_EXEC"


//--------------------- .nv.info                  --------------------------
	.section	.nv.info,"",@"SHT_CUDA_INFO"
	.align	4


	//----- nvinfo : EIATTR_REGCOUNT
	.align		4
        /*0000*/ 	.byte	0x04, 0x2f
        /*0002*/ 	.short	(.L_1 - .L_0)
	.align		4
.L_0:
        /*0004*/ 	.word	index@(triton_poi_fused_10)
        /*0008*/ 	.word	0x0000001b


	//----- nvinfo : EIATTR_MIN_STACK_SIZE
	.align		4
.L_1:
        /*000c*/ 	.byte	0x04, 0x12
        /*000e*/ 	.short	(.L_3 - .L_2)
	.align		4
.L_2:
        /*0010*/ 	.word	index@(triton_poi_fused_10)
        /*0014*/ 	.word	0x00000000


	//----- nvinfo : EIATTR_FRAME_SIZE
	.align		4
.L_3:
        /*0018*/ 	.byte	0x04, 0x11
        /*001a*/ 	.short	(.L_5 - .L_4)
	.align		4
.L_4:
        /*001c*/ 	.word	index@(triton_poi_fused_10)
        /*0020*/ 	.word	0x00000000


	//----- nvinfo : EIATTR_MIN_STACK_SIZE
	.align		4
.L_5:
        /*0024*/ 	.byte	0x04, 0x12
        /*0026*/ 	.short	(.L_7 - .L_6)
	.align		4
.L_6:
        /*0028*/ 	.word	index@(triton_poi_fused_10)
        /*002c*/ 	.word	0x00000000
.L_7:


//--------------------- .nv.info.triton_poi_fused_10 --------------------------
	.section	.nv.info.triton_poi_fused_10,"",@"SHT_CUDA_INFO"
	.sectionflags	@""
	.align	4


	//----- nvinfo : EIATTR_CUDA_API_VERSION
	.align		4
        /*0000*/ 	.byte	0x04, 0x37
        /*0002*/ 	.short	(.L_9 - .L_8)
.L_8:
        /*0004*/ 	.word	0x0000007c


	//----- nvinfo : EIATTR_KPARAM_INFO
	.align		4
.L_9:
        /*0008*/ 	.byte	0x04, 0x17
        /*000a*/ 	.short	(.L_11 - .L_10)
.L_10:
        /*000c*/ 	.word	0x00000000
        /*0010*/ 	.short	0x0003
        /*0012*/ 	.short	0x0014
        /*0014*/ 	.byte	0x00, 0xf0, 0x11, 0x00


	//----- nvinfo : EIATTR_KPARAM_INFO
	.align		4
.L_11:
        /*0018*/ 	.byte	0x04, 0x17
        /*001a*/ 	.short	(.L_13 - .L_12)
.L_12:
        /*001c*/ 	.word	0x00000000
        /*0020*/ 	.short	0x0002
        /*0022*/ 	.short	0x0010
        /*0024*/ 	.byte	0x00, 0xf0, 0x11, 0x00


	//----- nvinfo : EIATTR_KPARAM_INFO
	.align		4
.L_13:
        /*0028*/ 	.byte	0x04, 0x17
        /*002a*/ 	.short	(.L_15 - .L_14)
.L_14:
        /*002c*/ 	.word	0x00000000
        /*0030*/ 	.short	0x0001
        /*0032*/ 	.short	0x0008
        /*0034*/ 	.byte	0x00, 0xf4, 0x21, 0x00


	//----- nvinfo : EIATTR_KPARAM_INFO
	.align		4
.L_15:
        /*0038*/ 	.byte	0x04, 0x17
        /*003a*/ 	.short	(.L_17 - .L_16)
.L_16:
        /*003c*/ 	.word	0x00000000
        /*0040*/ 	.short	0x0000
        /*0042*/ 	.short	0x0000
        /*0044*/ 	.byte	0x00, 0xf4, 0x21, 0x00


	//----- nvinfo : EIATTR_SPARSE_MMA_MASK
	.align		4
.L_17:
        /*0048*/ 	.byte	0x03, 0x50
        /*004a*/ 	.short	0x0000


	//----- nvinfo : EIATTR_MAXREG_COUNT
	.align		4
        /*004c*/ 	.byte	0x03, 0x1b
        /*004e*/ 	.short	0x00ff


	//----- nvinfo : EIATTR_EXIT_INSTR_OFFSETS
	.align		4
        /*0050*/ 	.byte	0x04, 0x1c
        /*0052*/ 	.short	(.L_19 - .L_18)


	//   ....[0]....
.L_18:
        /*0054*/ 	.word	0x00000550


	//   ....[1]....
        /*0058*/ 	.word	0x000005a0


	//----- nvinfo : EIATTR_REQNTID
	.align		4
.L_19:
        /*005c*/ 	.byte	0x04, 0x10
        /*005e*/ 	.short	(.L_21 - .L_20)
.L_20:
        /*0060*/ 	.word	0x00000080
        /*0064*/ 	.word	0x00000001
        /*0068*/ 	.word	0x00000001


	//----- nvinfo : EIATTR_CBANK_PARAM_SIZE
	.align		4
.L_21:
        /*006c*/ 	.byte	0x03, 0x19
        /*006e*/ 	.short	0x0018


	//----- nvinfo : EIATTR_PARAM_CBANK
	.align		4
        /*0070*/ 	.byte	0x04, 0x0a
        /*0072*/ 	.short	(.L_23 - .L_22)
	.align		4
.L_22:
        /*0074*/ 	.word	index@(.nv.constant0.triton_poi_fused_10)
        /*0078*/ 	.short	0x0210
        /*007a*/ 	.short	0x0018


	//----- nvinfo : EIATTR_SW_WAR
	.align		4
.L_23:
        /*007c*/ 	.byte	0x04, 0x36
        /*007e*/ 	.short	(.L_25 - .L_24)
.L_24:
        /*0080*/ 	.word	0x00000008
.L_25:


//--------------------- .nv.callgraph             --------------------------
	.section	.nv.callgraph,"",@"SHT_CUDA_CALLGRAPH"
	.align	4
	.sectionentsize	8
	.align		4
        /*0000*/ 	.word	0x00000000
	.align		4
        /*0004*/ 	.word	0xffffffff
	.align		4
        /*0008*/ 	.word	0x00000000
	.align		4
        /*000c*/ 	.word	0xfffffffe
	.align		4
        /*0010*/ 	.word	0x00000000
	.align		4
        /*0014*/ 	.word	0xfffffffd
	.align		4
        /*0018*/ 	.word	0x00000000
	.align		4
        /*001c*/ 	.word	0xfffffffc


//--------------------- .text.triton_poi_fused_10 --------------------------
	.section	.text.triton_poi_fused_10,"ax",@progbits
	.sectionflags	@"SHF_BARRIERS=1"
	.align	128
        .global         triton_poi_fused_10
        .type           triton_poi_fused_10,@function
        .size           triton_poi_fused_10,(.L_x_1 - triton_poi_fused_10)
        .other          triton_poi_fused_10,@"STO_CUDA_ENTRY STV_DEFAULT"
triton_poi_fused_10:
.text.triton_poi_fused_10:
[----:B------:R-:W0:Y:S02]  /*0000*/  LDC R1, c[0x0][0x28] ;  /* 0x00000a00ff017b82 */ /* 0x000e240000000800 */
[----:B------:R-:W1:Y:S01]  /*0010*/  S2R R16, SR_CTAID.Z ;  /* 0x0000000000107919 */ /* 0x000e620000002700 */
[----:B------:R-:W1:Y:S01]  /*0020*/  S2UR UR4, SR_CTAID.Y ;  /* 0x00000000000479c3 */ /* 0x000e620000002600 */
[----:B------:R-:W-:Y:S01]  /*0030*/  CS2R R6, SRZ ;  /* 0x0000000000067805 */ /* 0x000fe2000001ff00 */
[----:B------:R-:W-:Y:S01]  /*0040*/  ULDC.64 UR6, c[0x0][0x208] ;  /* 0x0000820000067ab9 */ /* 0x000fe20000000a00 */
[----:B------:R-:W2:Y:S01]  /*0050*/  S2R R2, SR_CTAID.X ;  /* 0x0000000000027919 */ /* 0x000ea20000002500 */
[----:B------:R-:W3:Y:S04]  /*0060*/  S2R R0, SR_TID.X ;  /* 0x0000000000007919 */ /* 0x000ee80000002100 */
[----:B------:R-:W1:Y:S08]  /*0070*/  LDC R3, c[0x0][0x10] ;  /* 0x00000400ff037b82 */ /* 0x000e700000000800 */
[----:B------:R-:W4:Y:S01]  /*0080*/  LDC.64 R8, c[0x0][0x210] ;  /* 0x00008400ff087b82 */ /* 0x000f220000000a00 */
[----:B-1----:R-:W-:-:S02]  /*0090*/  IMAD R16, R16, R3, UR4 ;  /* 0x0000000410107e24 */ /* 0x002fc4000f8e0203 */
[----:B--2---:R-:W-:Y:S02]  /*00a0*/  IMAD.SHL.U32 R2, R2, 0x10, RZ ;  /* 0x0000001002027824 */ /* 0x004fe400078e00ff */
[----:B------:R-:W-:Y:S02]  /*00b0*/  IMAD.SHL.U32 R16, R16, 0x40, RZ ;  /* 0x0000004010107824 */ /* 0x000fe400078e00ff */
[----:B---3--:R-:W-:Y:S01]  /*00c0*/  IMAD.SHL.U32 R3, R0, 0x4, RZ ;  /* 0x0000000400037824 */ /* 0x008fe200078e00ff */
[----:B------:R-:W-:-:S04]  /*00d0*/  SHF.R.U32.HI R17, RZ, 0x2, R0 ;  /* 0x00000002ff117819 */ /* 0x000fc80000011600 */
[----:B------:R-:W-:Y:S02]  /*00e0*/  LOP3.LUT R11, R2, 0xc, R3, 0xf8, !PT ;  /* 0x0000000c020b7812 */ /* 0x000fe400078ef803 */
[----:B------:R-:W-:Y:S02]  /*00f0*/  SGXT.U32 R17, R17, 0x5 ;  /* 0x000000051111781a */ /* 0x000fe40000000000 */
[----:B------:R-:W-:Y:S02]  /*0100*/  ISETP.GE.AND P0, PT, R11, 0x10, PT ;  /* 0x000000100b00780c */ /* 0x000fe40003f06270 */
[----:B------:R-:W-:Y:S02]  /*0110*/  LOP3.LUT R5, R16, R17, RZ, 0xfc, !PT ;  /* 0x0000001110057212 */ /* 0x000fe400078efcff */
[----:B------:R-:W-:Y:S02]  /*0120*/  LOP3.LUT R10, R16, 0x20, R17, 0xfe, !PT ;  /* 0x00000020100a7812 */ /* 0x000fe400078efe11 */
[C---:B------:R-:W-:Y:S01]  /*0130*/  ISETP.LT.AND P1, PT, R5.reuse, 0xc0000, !P0 ;  /* 0x000c00000500780c */ /* 0x040fe20004721270 */
[--C-:B------:R-:W-:Y:S01]  /*0140*/  IMAD R13, R5, 0x10, R11.reuse ;  /* 0x00000010050d7824 */ /* 0x100fe200078e020b */
[C---:B------:R-:W-:Y:S01]  /*0150*/  ISETP.LT.AND P0, PT, R10.reuse, 0xc0000, !P0 ;  /* 0x000c00000a00780c */ /* 0x040fe20004701270 */
[----:B------:R-:W-:Y:S01]  /*0160*/  IMAD R15, R10, 0x10, R11 ;  /* 0x000000100a0f7824 */ /* 0x000fe200078e020b */
[----:B------:R-:W-:Y:S01]  /*0170*/  CS2R R4, SRZ ;  /* 0x0000000000047805 */ /* 0x000fe2000001ff00 */
[----:B----4-:R-:W-:Y:S01]  /*0180*/  IMAD.WIDE R12, R13, 0x4, R8 ;  /* 0x000000040d0c7825 */ /* 0x010fe200078e0208 */
[----:B------:R-:W-:-:S03]  /*0190*/  CS2R R10, SRZ ;  /* 0x00000000000a7805 */ /* 0x000fc6000001ff00 */
[----:B------:R-:W-:Y:S01]  /*01a0*/  IMAD.WIDE R14, R15, 0x4, R8 ;  /* 0x000000040f0e7825 */ /* 0x000fe200078e0208 */
[----:B------:R-:W-:-:S03]  /*01b0*/  CS2R R8, SRZ ;  /* 0x0000000000087805 */ /* 0x000fc6000001ff00 */
[----:B------:R1:W2:Y:S04]  /*01c0*/  @P1 LDG.E.EL.128 R4, desc[UR6][R12.64] ;  /* 0x000000060c041981 */ /* 0x0002a8000c2e1d00 */
[----:B------:R-:W3:Y:S01]  /*01d0*/  @P0 LDG.E.EL.128 R8, desc[UR6][R14.64] ;  /* 0x000000060e080981 */ /* 0x000ee2000c2e1d00 */
[----:B------:R-:W4:Y:S01]  /*01e0*/  S2UR UR5, SR_CgaCtaId ;  /* 0x00000000000579c3 */ /* 0x000f220000008800 */
[----:B------:R-:W-:Y:S01]  /*01f0*/  IMAD.SHL.U32 R18, R0, 0x100, RZ ;  /* 0x0000010000127824 */ /* 0x000fe200078e00ff */
[----:B------:R-:W-:Y:S01]  /*0200*/  UMOV UR4, 0x400 ;  /* 0x0000040000047882 */ /* 0x000fe20000000000 */
[----:B-1----:R-:W-:-:S03]  /*0210*/  SHF.R.U32.HI R12, RZ, 0x2, R0 ;  /* 0x00000002ff0c7819 */ /* 0x002fc60000011600 */
[----:B------:R-:W-:Y:S02]  /*0220*/  LOP3.LUT R18, R18, 0x300, RZ, 0xc0, !PT ;  /* 0x0000030012127812 */ /* 0x000fe400078ec0ff */
[----:B------:R-:W-:Y:S02]  /*0230*/  LOP3.LUT R12, R12, 0x1c, RZ, 0xc0, !PT ;  /* 0x0000001c0c0c7812 */ /* 0x000fe400078ec0ff */
[C---:B------:R-:W-:Y:S02]  /*0240*/  LOP3.LUT R17, R18.reuse, R17, RZ, 0xfc, !PT ;  /* 0x0000001112117212 */ /* 0x040fe400078efcff */
[C---:B------:R-:W-:Y:S02]  /*0250*/  LOP3.LUT R20, R18.reuse, 0x40, RZ, 0xfc, !PT ;  /* 0x0000004012147812 */ /* 0x040fe400078efcff */
[C---:B------:R-:W-:Y:S02]  /*0260*/  LOP3.LUT R22, R18.reuse, 0x80, RZ, 0xfc, !PT ;  /* 0x0000008012167812 */ /* 0x040fe400078efcff */
[----:B------:R-:W-:-:S02]  /*0270*/  LOP3.LUT R24, R18, 0xc0, RZ, 0xfc, !PT ;  /* 0x000000c012187812 */ /* 0x000fc400078efcff */
[-C--:B------:R-:W-:Y:S02]  /*0280*/  LEA.HI R18, R18, R17.reuse, RZ, 0x1c ;  /* 0x0000001112127211 */ /* 0x080fe400078fe0ff */
[-C--:B------:R-:W-:Y:S02]  /*0290*/  LEA.HI R20, R20, R17.reuse, RZ, 0x1c ;  /* 0x0000001114147211 */ /* 0x080fe400078fe0ff */
[-C--:B------:R-:W-:Y:S01]  /*02a0*/  LEA.HI R22, R22, R17.reuse, RZ, 0x1c ;  /* 0x0000001116167211 */ /* 0x080fe200078fe0ff */
[----:B----4-:R-:W-:Y:S01]  /*02b0*/  UPRMT UR4, UR5, 0x654, UR4 ;  /* 0x0000065405047896 */ /* 0x010fe20008000004 */
[----:B------:R-:W-:Y:S02]  /*02c0*/  LEA.HI R24, R24, R17, RZ, 0x1c ;  /* 0x0000001118187211 */ /* 0x000fe400078fe0ff */
[----:B------:R-:W-:Y:S02]  /*02d0*/  LOP3.LUT R17, R3, 0x1fc, RZ, 0xc0, !PT ;  /* 0x000001fc03117812 */ /* 0x000fe400078ec0ff */
[----:B------:R-:W-:-:S02]  /*02e0*/  LOP3.LUT R3, R16, 0x3c, R3, 0xf8, !PT ;  /* 0x0000003c10037812 */ /* 0x000fc400078ef803 */
[----:B------:R-:W-:Y:S01]  /*02f0*/  LEA R19, R18, UR4, 0x2 ;  /* 0x0000000412137c11 */ /* 0x000fe2000f8e10ff */
[----:B------:R-:W-:Y:S01]  /*0300*/  IMAD.IADD R12, R17, 0x1, R12 ;  /* 0x00000001110c7824 */ /* 0x000fe200078e020c */
[----:B------:R-:W-:Y:S02]  /*0310*/  LEA R20, R20, UR4, 0x2 ;  /* 0x0000000414147c11 */ /* 0x000fe4000f8e10ff */
[----:B------:R-:W-:Y:S02]  /*0320*/  LEA R21, R22, UR4, 0x2 ;  /* 0x0000000416157c11 */ /* 0x000fe4000f8e10ff */
[----:B------:R-:W-:Y:S02]  /*0330*/  LEA R24, R24, UR4, 0x2 ;  /* 0x0000000418187c11 */ /* 0x000fe4000f8e10ff */
[----:B------:R-:W-:Y:S02]  /*0340*/  LEA R12, R12, UR4, 0x2 ;  /* 0x000000040c0c7c11 */ /* 0x000fe4000f8e10ff */
[----:B------:R-:W-:-:S02]  /*0350*/  SHF.R.U32.HI R0, RZ, 0x4, R0 ;  /* 0x00000004ff007819 */ /* 0x000fc40000011600 */
[----:B------:R-:W-:Y:S01]  /*0360*/  ISETP.GE.AND P0, PT, R3, 0xc0000, PT ;  /* 0x000c00000300780c */ /* 0x000fe20003f06270 */
[----:B--2---:R-:W-:Y:S04]  /*0370*/  STS [R19], R4 ;  /* 0x0000000413007388 */ /* 0x004fe80000000800 */
[----:B------:R1:W-:Y:S04]  /*0380*/  STS [R20+0x100], R5 ;  /* 0x0001000514007388 */ /* 0x0003e80000000800 */
[----:B------:R2:W-:Y:S04]  /*0390*/  STS [R21+0x200], R6 ;  /* 0x0002000615007388 */ /* 0x0005e80000000800 */
[----:B------:R4:W-:Y:S01]  /*03a0*/  STS [R24+0x300], R7 ;  /* 0x0003000718007388 */ /* 0x0009e20000000800 */
[----:B-1----:R-:W1:Y:S03]  /*03b0*/  LDC.64 R4, c[0x0][0x218] ;  /* 0x00008600ff047b82 */ /* 0x002e660000000a00 */
[----:B---3--:R-:W-:Y:S01]  /*03c0*/  STS [R19+0x80], R8 ;  /* 0x0000800813007388 */ /* 0x008fe20000000800 */
[----:B--2---:R-:W-:-:S03]  /*03d0*/  SHF.R.S32.HI R6, RZ, 0x1f, R3 ;  /* 0x0000001fff067819 */ /* 0x004fc60000011403 */
[----:B------:R-:W-:Y:S01]  /*03e0*/  STS [R20+0x180], R9 ;  /* 0x0001800914007388 */ /* 0x000fe20000000800 */
[----:B------:R-:W-:-:S03]  /*03f0*/  LEA.HI R6, R6, R3, RZ, 0xa ;  /* 0x0000000306067211 */ /* 0x000fc600078f50ff */
[----:B------:R-:W-:Y:S01]  /*0400*/  STS [R21+0x280], R10 ;  /* 0x0002800a15007388 */ /* 0x000fe20000000800 */
[----:B----4-:R-:W-:Y:S01]  /*0410*/  SGXT.U32 R7, R0, 0x3 ;  /* 0x000000030007781a */ /* 0x010fe20000000000 */
[C---:B------:R-:W-:Y:S02]  /*0420*/  IMAD.SHL.U32 R0, R6.reuse, 0x10, RZ ;  /* 0x0000001006007824 */ /* 0x040fe400078e00ff */
[----:B------:R-:W-:Y:S01]  /*0430*/  STS [R24+0x380], R11 ;  /* 0x0003800b18007388 */ /* 0x000fe20000000800 */
[----:B------:R-:W-:Y:S02]  /*0440*/  LOP3.LUT R6, R6, 0xfffffc00, RZ, 0xc0, !PT ;  /* 0xfffffc0006067812 */ /* 0x000fe400078ec0ff */
[----:B------:R-:W-:Y:S01]  /*0450*/  LOP3.LUT R7, R2, R7, RZ, 0xfc, !PT ;  /* 0x0000000702077212 */ /* 0x000fe200078efcff */
[----:B------:R-:W-:Y:S01]  /*0460*/  BAR.SYNC.DEFER_BLOCKING 0x0 ;  /* 0x0000000000007b1d */ /* 0x000fe20000010000 */
[----:B------:R-:W-:Y:S02]  /*0470*/  LOP3.LUT R0, R0, 0xffffc000, RZ, 0xc0, !PT ;  /* 0xffffc00000007812 */ /* 0x000fe400078ec0ff */
[----:B------:R-:W-:-:S02]  /*0480*/  LOP3.LUT R2, R17, 0x200, RZ, 0xfc, !PT ;  /* 0x0000020011027812 */ /* 0x000fc400078efcff */
[----:B------:R-:W-:Y:S02]  /*0490*/  IADD3 R6, R0, R3, -R6 ;  /* 0x0000000300067210 */ /* 0x000fe40007ffe806 */
[C---:B------:R-:W-:Y:S02]  /*04a0*/  LOP3.LUT R0, R7.reuse, 0x8, RZ, 0xfc, !PT ;  /* 0x0000000807007812 */ /* 0x040fe400078efcff */
[----:B------:R-:W-:Y:S01]  /*04b0*/  SHF.R.U32.HI R2, RZ, 0x4, R2 ;  /* 0x00000004ff027819 */ /* 0x000fe20000011602 */
[C---:B------:R-:W-:Y:S01]  /*04c0*/  IMAD R3, R7.reuse, 0x400, R6 ;  /* 0x0000040007037824 */ /* 0x040fe200078e0206 */
[----:B------:R-:W-:Y:S02]  /*04d0*/  ISETP.LT.AND P1, PT, R7, 0x10, !P0 ;  /* 0x000000100700780c */ /* 0x000fe40004721270 */
[----:B------:R-:W-:Y:S02]  /*04e0*/  ISETP.LT.AND P0, PT, R0, 0x10, !P0 ;  /* 0x000000100000780c */ /* 0x000fe40004701270 */
[----:B------:R-:W-:-:S05]  /*04f0*/  LOP3.LUT R2, R2, 0x3c, RZ, 0xc0, !PT ;  /* 0x0000003c02027812 */ /* 0x000fca00078ec0ff */
[----:B------:R-:W-:Y:S02]  /*0500*/  IMAD.IADD R17, R17, 0x1, R2 ;  /* 0x0000000111117824 */ /* 0x000fe400078e0202 */
[----:B-1----:R-:W-:Y:S01]  /*0510*/  IMAD.WIDE R2, R3, 0x4, R4 ;  /* 0x0000000403027825 */ /* 0x002fe200078e0204 */
[----:B------:R-:W1:Y:S02]  /*0520*/  LDS.128 R12, [R12] ;  /* 0x000000000c0c7984 */ /* 0x000e640000000c00 */
[----:B------:R-:W-:Y:S02]  /*0530*/  LEA R17, R17, UR4, 0x2 ;  /* 0x0000000411117c11 */ /* 0x000fe4000f8e10ff */
[----:B-1----:R1:W-:Y:S01]  /*0540*/  @P1 STG.E.128 desc[UR6][R2.64], R12 ;  /* 0x0000000c02001986 */ /* 0x0023e2000c101d06 */
[----:B------:R-:W-:Y:S05]  /*0550*/  @!P0 EXIT ;  /* 0x000000000000894d */ /* 0x000fea0003800000 */
[----:B------:R-:W0:Y:S01]  /*0560*/  LDS.128 R16, [R17+0x800] ;  /* 0x0008000011107984 */ /* 0x000e220000000c00 */
[----:B-1----:R-:W-:-:S04]  /*0570*/  IMAD R3, R0, 0x400, R6 ;  /* 0x0000040000037824 */ /* 0x002fc800078e0206 */
[----:B------:R-:W-:-:S05]  /*0580*/  IMAD.WIDE R4, R3, 0x4, R4 ;  /* 0x0000000403047825 */ /* 0x000fca00078e0204 */
[----:B0-----:R-:W-:Y:S01]  /*0590*/  STG.E.128 desc[UR6][R4.64], R16 ;  /* 0x0000001004007986 */ /* 0x001fe2000c101d06 */
[----:B------:R-:W-:Y:S05]  /*05a0*/  EXIT ;  /* 0x000000000000794d */ /* 0x000fea0003800000 */
.L_x_0:
[----:B------:R-:W-:-:S00]  /*05b0*/  BRA `(.L_x_0) ;  /* 0xfffffffc00fc7947 */ /* 0x000fc0000383ffff */
[----:B------:R-:W-:-:S00]  /*05c0*/  NOP ;  /* 0x0000000000007918 */ /* 0x000fc00000000000 */
        /* <DEDUP_REMOVED lines=11> */
.L_x_1:


//--------------------- .nv.shared.triton_poi_fused_10 --------------------------
	.section	.nv.shared.triton_poi_fused_10,"aw",@nobits
	.sectionflags	@""
	.align	16
	.zero		1024


//--------------------- .nv.constant0.triton_poi_fused_10 --------------------------
	.section	.nv.constant0.triton_poi_fused_10,"a",@progbits
	.sectionflags	@""
	.align	4
.nv.constant0.triton_poi_fused_10:
	.zero		552
